//
// Generated by NVIDIA NVVM Compiler
//
// Compiler Build ID: CL-36424714
// Cuda compilation tools, release 13.0, V13.0.88
// Based on NVVM 20.0.0
//

.version 9.0
.target sm_100
.address_size 64

	// .globl	_Z14addfThroughputPfS_S_i

.visible .entry _Z14addfThroughputPfS_S_i(
	.param .u64 .ptr .align 1 _Z14addfThroughputPfS_S_i_param_0,
	.param .u64 .ptr .align 1 _Z14addfThroughputPfS_S_i_param_1,
	.param .u64 .ptr .align 1 _Z14addfThroughputPfS_S_i_param_2,
	.param .u32 _Z14addfThroughputPfS_S_i_param_3
)
{
	.reg .pred 	%p<6>;
	.reg .b32 	%r<16>;
	.reg .b32 	%f<20>;
	.reg .b64 	%rd<12>;

	ld.param.u64 	%rd3, [_Z14addfThroughputPfS_S_i_param_0];
	ld.param.u64 	%rd4, [_Z14addfThroughputPfS_S_i_param_1];
	ld.param.u64 	%rd2, [_Z14addfThroughputPfS_S_i_param_2];
	ld.param.u32 	%r9, [_Z14addfThroughputPfS_S_i_param_3];
	cvta.to.global.u64 	%rd5, %rd4;
	cvta.to.global.u64 	%rd6, %rd3;
	mov.u32 	%r10, %tid.x;
	mov.u32 	%r11, %ctaid.x;
	mov.u32 	%r12, %ntid.x;
	mad.lo.s32 	%r1, %r11, %r12, %r10;
	mul.wide.s32 	%rd7, %r1, 4;
	add.s64 	%rd1, %rd6, %rd7;
	add.s64 	%rd8, %rd5, %rd7;
	ld.global.f32 	%f1, [%rd8];
	setp.lt.s32 	%p1, %r9, 1;
	mov.f32 	%f19, 0f00000000;
	@%p1 bra 	$L__BB0_7;
	ld.global.f32 	%f19, [%rd1];
	and.b32  	%r2, %r9, 3;
	setp.lt.u32 	%p2, %r9, 4;
	@%p2 bra 	$L__BB0_4;
	and.b32  	%r13, %r9, 2147483644;
	neg.s32 	%r14, %r13;
$L__BB0_3:
	.pragma "nounroll";
	add.f32 	%f12, %f1, %f19;
	add.f32 	%f13, %f1, %f12;
	add.f32 	%f14, %f1, %f13;
	add.f32 	%f19, %f1, %f14;
	add.s32 	%r14, %r14, 4;
	setp.ne.s32 	%p3, %r14, 0;
	@%p3 bra 	$L__BB0_3;
$L__BB0_4:
	setp.eq.s32 	%p4, %r2, 0;
	@%p4 bra 	$L__BB0_7;
	neg.s32 	%r15, %r2;
$L__BB0_6:
	.pragma "nounroll";
	add.f32 	%f19, %f1, %f19;
	add.s32 	%r15, %r15, 1;
	setp.ne.s32 	%p5, %r15, 0;
	@%p5 bra 	$L__BB0_6;
$L__BB0_7:
	cvta.to.global.u64 	%rd9, %rd2;
	add.s64 	%rd11, %rd9, %rd7;
	st.global.f32 	[%rd11], %f19;
	ret;

}


// ===== COMPILED SASS (sm_100) =====

	.target	sm_100

	.elftype	@"ET_EXEC"


//--------------------- .note.nv.tkinfo           --------------------------
	.section	.note.nv.tkinfo,"",@"SHT_NOTE"
	.sectionflags	@"SHF_NOTE_NV_TKINFO"
	.tkinfo
        /*0018*/ 	.word	0x00000002
        /*0030*/ 	.string	""
        /*0030*/ 	.string	"ptxas"
        /*0030*/ 	.string	"Cuda compilation tools, release 13.0, V13.0.88"
        /*0030*/ 	.string	"Build cuda_13.0.r13.0/compiler.36424714_0"
        /*0030*/ 	.string	"-arch sm_100 -m 64 "



//--------------------- .note.nv.cuinfo           --------------------------
	.section	.note.nv.cuinfo,"",@"SHT_NOTE"
	.sectionflags	@"SHF_NOTE_NV_CUINFO"
        /*0018*/ 	.short	0x0002
        /*001a*/ 	.short	0x0064
        /*001c*/ 	.short	0x0082
	.zero		2


//--------------------- .nv.info                  --------------------------
	.section	.nv.info,"",@"SHT_CUDA_INFO"
	.align	4


	//----- nvinfo : EIATTR_REGCOUNT
	.align		4
        /*0000*/ 	.byte	0x04, 0x2f
        /*0002*/ 	.short	(.L_1 - .L_0)
	.align		4
.L_0:
        /*0004*/ 	.word	index@(_Z14addfThroughputPfS_S_i)
        /*0008*/ 	.word	0x0000000c


	//----- nvinfo : EIATTR_FRAME_SIZE
	.align		4
.L_1:
        /*000c*/ 	.byte	0x04, 0x11
        /*000e*/ 	.short	(.L_3 - .L_2)
	.align		4
.L_2:
        /*0010*/ 	.word	index@(_Z14addfThroughputPfS_S_i)
        /*0014*/ 	.word	0x00000000


	//----- nvinfo : EIATTR_MIN_STACK_SIZE
	.align		4
.L_3:
        /*0018*/ 	.byte	0x04, 0x12
        /*001a*/ 	.short	(.L_5 - .L_4)
	.align		4
.L_4:
        /*001c*/ 	.word	index@(_Z14addfThroughputPfS_S_i)
        /*0020*/ 	.word	0x00000000
.L_5:


//--------------------- .nv.compat                --------------------------
	.section	.nv.compat,"",@"SHT_CUDA_COMPAT_INFO"
	.align	4
        /*0000*/ 	.byte	0x02, 0x09, 0x00, 0x00, 0x02, 0x02, 0x01, 0x00, 0x02, 0x05, 0x05, 0x00, 0x03, 0x07, 0x01, 0x01
        /*0010*/ 	.byte	0x02, 0x03, 0x00, 0x00, 0x02, 0x06, 0x01, 0x00, 0x04, 0x0b, 0x08, 0x00, 0x09, 0x00, 0x00, 0x00
        /*0020*/ 	.byte	0x00, 0x00, 0x00, 0x00


//--------------------- .nv.info._Z14addfThroughputPfS_S_i --------------------------
	.section	.nv.info._Z14addfThroughputPfS_S_i,"",@"SHT_CUDA_INFO"
	.sectionflags	@""
	.align	4


	//----- nvinfo : EIATTR_CUDA_API_VERSION
	.align		4
        /*0000*/ 	.byte	0x04, 0x37
        /*0002*/ 	.short	(.L_7 - .L_6)
.L_6:
        /*0004*/ 	.word	0x00000082


	//----- nvinfo : EIATTR_KPARAM_INFO
	.align		4
.L_7:
        /*0008*/ 	.byte	0x04, 0x17
        /*000a*/ 	.short	(.L_9 - .L_8)
.L_8:
        /*000c*/ 	.word	0x00000000
        /*0010*/ 	.short	0x0003
        /*0012*/ 	.short	0x0018
        /*0014*/ 	.byte	0x00, 0xf0, 0x11, 0x00


	//----- nvinfo : EIATTR_KPARAM_INFO
	.align		4
.L_9:
        /*0018*/ 	.byte	0x04, 0x17
        /*001a*/ 	.short	(.L_11 - .L_10)
.L_10:
        /*001c*/ 	.word	0x00000000
        /*0020*/ 	.short	0x0002
        /*0022*/ 	.short	0x0010
        /*0024*/ 	.byte	0x00, 0xf5, 0x21, 0x00


	//----- nvinfo : EIATTR_KPARAM_INFO
	.align		4
.L_11:
        /*0028*/ 	.byte	0x04, 0x17
        /*002a*/ 	.short	(.L_13 - .L_12)
.L_12:
        /*002c*/ 	.word	0x00000000
        /*0030*/ 	.short	0x0001
        /*0032*/ 	.short	0x0008
        /*0034*/ 	.byte	0x00, 0xf5, 0x21, 0x00


	//----- nvinfo : EIATTR_KPARAM_INFO
	.align		4
.L_13:
        /*0038*/ 	.byte	0x04, 0x17
        /*003a*/ 	.short	(.L_15 - .L_14)
.L_14:
        /*003c*/ 	.word	0x00000000
        /*0040*/ 	.short	0x0000
        /*0042*/ 	.short	0x0000
        /*0044*/ 	.byte	0x00, 0xf5, 0x21, 0x00


	//----- nvinfo : EIATTR_SPARSE_MMA_MASK
	.align		4
.L_15:
        /*0048*/ 	.byte	0x03, 0x50
        /*004a*/ 	.short	0x0000


	//----- nvinfo : EIATTR_MAXREG_COUNT
	.align		4
        /*004c*/ 	.byte	0x03, 0x1b
        /*004e*/ 	.short	0x00ff


	//----- nvinfo : EIATTR_MERCURY_ISA_VERSION
	.align		4
        /*0050*/ 	.byte	0x03, 0x5f
        /*0052*/ 	.short	0x0101


	//----- nvinfo : EIATTR_VRC_CTA_INIT_COUNT
	.align		4
        /*0054*/ 	.byte	0x02, 0x4a
	.zero		1
	.zero		1


	//----- nvinfo : EIATTR_EXIT_INSTR_OFFSETS
	.align		4
        /*0058*/ 	.byte	0x04, 0x1c
        /*005a*/ 	.short	(.L_17 - .L_16)


	//   ....[0]....
.L_16:
        /*005c*/ 	.word	0x00000260


	//----- nvinfo : EIATTR_CBANK_PARAM_SIZE
	.align		4
.L_17:
        /*0060*/ 	.byte	0x03, 0x19
        /*0062*/ 	.short	0x001c


	//----- nvinfo : EIATTR_PARAM_CBANK
	.align		4
        /*0064*/ 	.byte	0x04, 0x0a
        /*0066*/ 	.short	(.L_19 - .L_18)
	.align		4
.L_18:
        /*0068*/ 	.word	index@(.nv.constant0._Z14addfThroughputPfS_S_i)
        /*006c*/ 	.short	0x0380
        /*006e*/ 	.short	0x001c


	//----- nvinfo : EIATTR_SW_WAR
	.align		4
.L_19:
        /*0070*/ 	.byte	0x04, 0x36
        /*0072*/ 	.short	(.L_21 - .L_20)
.L_20:
        /*0074*/ 	.word	0x00000008
.L_21:


//--------------------- .nv.callgraph             --------------------------
	.section	.nv.callgraph,"",@"SHT_CUDA_CALLGRAPH"
	.align	4
	.sectionentsize	8
	.align		4
        /*0000*/ 	.word	0x00000000
	.align		4
        /*0004*/ 	.word	0xffffffff
	.align		4
        /*0008*/ 	.word	0x00000000
	.align		4
        /*000c*/ 	.word	0xfffffffe
	.align		4
        /*0010*/ 	.word	0x00000000
	.align		4
        /*0014*/ 	.word	0xfffffffd
	.align		4
        /*0018*/ 	.word	0x00000000
	.align		4
        /*001c*/ 	.word	0xfffffffc


//--------------------- .text._Z14addfThroughputPfS_S_i --------------------------
	.section	.text._Z14addfThroughputPfS_S_i,"ax",@progbits
	.align	128
        .global         _Z14addfThroughputPfS_S_i
        .type           _Z14addfThroughputPfS_S_i,@function
        .size           _Z14addfThroughputPfS_S_i,(.L_x_5 - _Z14addfThroughputPfS_S_i)
        .other          _Z14addfThroughputPfS_S_i,@"STO_CUDA_ENTRY STV_DEFAULT"
_Z14addfThroughputPfS_S_i:
.text._Z14addfThroughputPfS_S_i:
[----:B------:R-:W-:Y:S01]  /*0000*/  LDC R1, c[0x0][0x37c] ;  /* 0x0000df00ff017b82 */ /* 0x000fe20000000800 */
[----:B------:R-:W0:Y:S01]  /*0010*/  S2R R7, SR_TID.X ;  /* 0x0000000000077919 */ /* 0x000e220000002100 */
[----:B------:R-:W1:Y:S06]  /*0020*/  LDCU UR5, c[0x0][0x398] ;  /* 0x00007300ff0577ac */ /* 0x000e6c0008000800 */
[----:B------:R-:W0:Y:S01]  /*0030*/  S2UR UR4, SR_CTAID.X ;  /* 0x00000000000479c3 */ /* 0x000e220000002500 */
[----:B------:R-:W-:Y:S01]  /*0040*/  HFMA2 R9, -RZ, RZ, 0, 0 ;  /* 0x00000000ff097431 */ /* 0x000fe200000001ff */
[----:B------:R-:W2:Y:S06]  /*0050*/  LDCU.64 UR6, c[0x0][0x358] ;  /* 0x00006b00ff0677ac */ /* 0x000eac0008000a00 */
[----:B------:R-:W0:Y:S01]  /*0060*/  LDC R0, c[0x0][0x360] ;  /* 0x0000d800ff007b82 */ /* 0x000e220000000800 */
[----:B-1----:R-:W-:Y:S01]  /*0070*/  UISETP.GE.AND UP0, UPT, UR5, 0x1, UPT ;  /* 0x000000010500788c */ /* 0x002fe2000bf06270 */
[----:B0-----:R-:W-:-:S08]  /*0080*/  IMAD R7, R0, UR4, R7 ;  /* 0x0000000400077c24 */ /* 0x001fd0000f8e0207 */
[----:B--2---:R-:W-:Y:S05]  /*0090*/  BRA.U !UP0, `(.L_x_0) ;  /* 0x0000000108647547 */ /* 0x004fea000b800000 */
[----:B------:R-:W0:Y:S08]  /*00a0*/  LDC.64 R4, c[0x0][0x388] ;  /* 0x0000e200ff047b82 */ /* 0x000e300000000a00 */
[----:B------:R-:W1:Y:S01]  /*00b0*/  LDC.64 R2, c[0x0][0x380] ;  /* 0x0000e000ff027b82 */ /* 0x000e620000000a00 */
[----:B0-----:R-:W-:-:S06]  /*00c0*/  IMAD.WIDE R4, R7, 0x4, R4 ;  /* 0x0000000407047825 */ /* 0x001fcc00078e0204 */
[----:B------:R0:W5:Y:S01]  /*00d0*/  LDG.E R4, desc[UR6][R4.64] ;  /* 0x0000000604047981 */ /* 0x000162000c1e1900 */
[----:B-1----:R-:W-:-:S05]  /*00e0*/  IMAD.WIDE R2, R7, 0x4, R2 ;  /* 0x0000000407027825 */ /* 0x002fca00078e0202 */
[----:B------:R0:W5:Y:S01]  /*00f0*/  LDG.E R9, desc[UR6][R2.64] ;  /* 0x0000000602097981 */ /* 0x000162000c1e1900 */
[----:B------:R-:W-:Y:S02]  /*0100*/  UISETP.GE.U32.AND UP1, UPT, UR5, 0x4, UPT ;  /* 0x000000040500788c */ /* 0x000fe4000bf26070 */
[----:B------:R-:W-:-:S04]  /*0110*/  ULOP3.LUT UR4, UR5, 0x3, URZ, 0xc0, !UPT ;  /* 0x0000000305047892 */ /* 0x000fc8000f8ec0ff */
[----:B------:R-:W-:-:S03]  /*0120*/  UISETP.NE.AND UP0, UPT, UR4, URZ, UPT ;  /* 0x000000ff0400728c */ /* 0x000fc6000bf05270 */
[----:B0-----:R-:W-:Y:S08]  /*0130*/  BRA.U !UP1, `(.L_x_1) ;  /* 0x0000000109247547 */ /* 0x001ff0000b800000 */
[----:B------:R-:W-:-:S04]  /*0140*/  ULOP3.LUT UR5, UR5, 0x7ffffffc, URZ, 0xc0, !UPT ;  /* 0x7ffffffc05057892 */ /* 0x000fc8000f8ec0ff */
[----:B------:R-:W-:-:S12]  /*0150*/  UIADD3 UR5, UPT, UPT, -UR5, URZ, URZ ;  /* 0x000000ff05057290 */ /* 0x000fd8000fffe1ff */
.L_x_2:
[----:B------:R-:W-:Y:S01]  /*0160*/  UIADD3 UR5, UPT, UPT, UR5, 0x4, URZ ;  /* 0x0000000405057890 */ /* 0x000fe2000fffe0ff */
[----:B-----5:R-:W-:-:S03]  /*0170*/  FADD R9, R4, R9 ;  /* 0x0000000904097221 */ /* 0x020fc60000000000 */
[----:B------:R-:W-:Y:S01]  /*0180*/  UISETP.NE.AND UP1, UPT, UR5, URZ, UPT ;  /* 0x000000ff0500728c */ /* 0x000fe2000bf25270 */
[----:B------:R-:W-:-:S04]  /*0190*/  FADD R9, R4, R9 ;  /* 0x0000000904097221 */ /* 0x000fc80000000000 */
[----:B------:R-:W-:-:S04]  /*01a0*/  FADD R9, R4, R9 ;  /* 0x0000000904097221 */ /* 0x000fc80000000000 */
[----:B------:R-:W-:Y:S01]  /*01b0*/  FADD R9, R4, R9 ;  /* 0x0000000904097221 */ /* 0x000fe20000000000 */
[----:B------:R-:W-:Y:S06]  /*01c0*/  BRA.U UP1, `(.L_x_2) ;  /* 0xfffffffd01e47547 */ /* 0x000fec000b83ffff */
.L_x_1:
[----:B------:R-:W-:Y:S05]  /*01d0*/  BRA.U !UP0, `(.L_x_0) ;  /* 0x0000000108147547 */ /* 0x000fea000b800000 */
[----:B------:R-:W-:-:S12]  /*01e0*/  UIADD3 UR4, UPT, UPT, -UR4, URZ, URZ ;  /* 0x000000ff04047290 */ /* 0x000fd8000fffe1ff */
.L_x_3:
[----:B------:R-:W-:Y:S01]  /*01f0*/  UIADD3 UR4, UPT, UPT, UR4, 0x1, URZ ;  /* 0x0000000104047890 */ /* 0x000fe2000fffe0ff */
[----:B-----5:R-:W-:-:S03]  /*0200*/  FADD R9, R4, R9 ;  /* 0x0000000904097221 */ /* 0x020fc60000000000 */
[----:B------:R-:W-:-:S09]  /*0210*/  UISETP.NE.AND UP0, UPT, UR4, URZ, UPT ;  /* 0x000000ff0400728c */ /* 0x000fd2000bf05270 */
[----:B------:R-:W-:Y:S05]  /*0220*/  BRA.U UP0, `(.L_x_3) ;  /* 0xfffffffd00f07547 */ /* 0x000fea000b83ffff */
.L_x_0:
[----:B------:R-:W0:Y:S02]  /*0230*/  LDC.64 R2, c[0x0][0x390] ;  /* 0x0000e400ff027b82 */ /* 0x000e240000000a00 */
[----:B0-----:R-:W-:-:S05]  /*0240*/  IMAD.WIDE R2, R7, 0x4, R2 ;  /* 0x0000000407027825 */ /* 0x001fca00078e0202 */
[----:B-----5:R-:W-:Y:S01]  /*0250*/  STG.E desc[UR6][R2.64], R9 ;  /* 0x0000000902007986 */ /* 0x020fe2000c101906 */
[----:B------:R-:W-:Y:S05]  /*0260*/  EXIT ;  /* 0x000000000000794d */ /* 0x000fea0003800000 */
.L_x_4:
[----:B------:R-:W-:-:S00]  /*0270*/  BRA `(.L_x_4) ;  /* 0xfffffffc00fc7947 */ /* 0x000fc0000383ffff */
[----:B------:R-:W-:-:S00]  /*0280*/  NOP ;  /* 0x0000000000007918 */ /* 0x000fc00000000000 */
[----:B------:R-:W-:-:S00]  /*0290*/  NOP ;  /* 0x0000000000007918 */ /* 0x000fc00000000000 */
[----:B------:R-:W-:-:S00]  /*02a0*/  NOP ;  /* 0x0000000000007918 */ /* 0x000fc00000000000 */
[----:B------:R-:W-:-:S00]  /*02b0*/  NOP ;  /* 0x0000000000007918 */ /* 0x000fc00000000000 */
[----:B------:R-:W-:-:S00]  /*02c0*/  NOP ;  /* 0x0000000000007918 */ /* 0x000fc00000000000 */
[----:B------:R-:W-:-:S00]  /*02d0*/  NOP ;  /* 0x0000000000007918 */ /* 0x000fc00000000000 */
[----:B------:R-:W-:-:S00]  /*02e0*/  NOP ;  /* 0x0000000000007918 */ /* 0x000fc00000000000 */
[----:B------:R-:W-:-:S00]  /*02f0*/  NOP ;  /* 0x0000000000007918 */ /* 0x000fc00000000000 */
.L_x_5:


//--------------------- .nv.shared.reserved.0     --------------------------
	.section	.nv.shared.reserved.0,"aw",@nobits
	.weak		__nv_reservedSMEM_offset_0_alias
	.size		__nv_reservedSMEM_offset_0_alias, 0, 64
	.other		__nv_reservedSMEM_offset_0_alias,@"STO_CUDA_RESERVED_SHARED STV_DEFAULT"
__nv_reservedSMEM_offset_0_alias:
	.zero		0
	.zero		64


//--------------------- .nv.constant0._Z14addfThroughputPfS_S_i --------------------------
	.section	.nv.constant0._Z14addfThroughputPfS_S_i,"a",@progbits
	.sectionflags	@""
	.align	4
.nv.constant0._Z14addfThroughputPfS_S_i:
	.zero		924


//--------------------- SYMBOLS --------------------------

	.type		.nv.reservedSmem.offset0,@object
	.size		.nv.reservedSmem.offset0,0x4
